//
// Generated by NVIDIA NVVM Compiler
//
// Compiler Build ID: CL-36424714
// Cuda compilation tools, release 13.0, V13.0.88
// Based on NVVM 20.0.0
//

.version 9.0
.target sm_100
.address_size 64

	// .globl	_Z10blurKernelPhS_iii

.visible .entry _Z10blurKernelPhS_iii(
	.param .u64 .ptr .align 1 _Z10blurKernelPhS_iii_param_0,
	.param .u64 .ptr .align 1 _Z10blurKernelPhS_iii_param_1,
	.param .u32 _Z10blurKernelPhS_iii_param_2,
	.param .u32 _Z10blurKernelPhS_iii_param_3,
	.param .u32 _Z10blurKernelPhS_iii_param_4
)
{
	.reg .pred 	%p<32>;
	.reg .b16 	%rs<29>;
	.reg .b32 	%r<70>;
	.reg .b32 	%f<111>;
	.reg .b64 	%rd<25>;

	ld.param.u64 	%rd5, [_Z10blurKernelPhS_iii_param_0];
	ld.param.u64 	%rd4, [_Z10blurKernelPhS_iii_param_1];
	ld.param.u32 	%r26, [_Z10blurKernelPhS_iii_param_2];
	ld.param.u32 	%r29, [_Z10blurKernelPhS_iii_param_3];
	ld.param.u32 	%r28, [_Z10blurKernelPhS_iii_param_4];
	cvta.to.global.u64 	%rd1, %rd5;
	mov.u32 	%r30, %ctaid.x;
	mov.u32 	%r31, %ntid.x;
	mov.u32 	%r32, %tid.x;
	mad.lo.s32 	%r1, %r30, %r31, %r32;
	mov.u32 	%r33, %ctaid.y;
	mov.u32 	%r34, %ntid.y;
	mov.u32 	%r35, %tid.y;
	mad.lo.s32 	%r36, %r33, %r34, %r35;
	setp.ge.s32 	%p3, %r1, %r26;
	setp.ge.s32 	%p4, %r36, %r29;
	or.pred  	%p5, %p3, %p4;
	@%p5 bra 	$L__BB0_21;
	mul.lo.s32 	%r38, %r26, %r36;
	add.s32 	%r3, %r38, %r1;
	mul.lo.s32 	%r4, %r3, %r28;
	setp.eq.s32 	%p6, %r36, 0;
	sub.s32 	%r5, %r38, %r26;
	setp.lt.s32 	%p7, %r1, 1;
	mov.b32 	%r62, 0;
	mov.f32 	%f87, 0f00000000;
	or.pred  	%p8, %p7, %p6;
	mov.f32 	%f88, %f87;
	mov.f32 	%f89, %f87;
	@%p8 bra 	$L__BB0_3;
	add.s32 	%r40, %r1, %r5;
	add.s32 	%r41, %r40, -1;
	mul.lo.s32 	%r42, %r41, %r28;
	cvt.s64.s32 	%rd6, %r42;
	add.s64 	%rd7, %rd1, %rd6;
	ld.global.u8 	%rs1, [%rd7];
	cvt.rn.f32.u16 	%f87, %rs1;
	ld.global.u8 	%rs2, [%rd7+1];
	cvt.rn.f32.u16 	%f88, %rs2;
	ld.global.u8 	%rs3, [%rd7+2];
	cvt.rn.f32.u16 	%f89, %rs3;
	mov.b32 	%r62, 1;
$L__BB0_3:
	setp.eq.s32 	%p9, %r36, 0;
	setp.lt.s32 	%p10, %r1, 0;
	or.pred  	%p11, %p10, %p9;
	@%p11 bra 	$L__BB0_5;
	add.s32 	%r43, %r1, %r5;
	mul.lo.s32 	%r44, %r43, %r28;
	cvt.s64.s32 	%rd8, %r44;
	add.s64 	%rd9, %rd1, %rd8;
	ld.global.u8 	%rs4, [%rd9];
	cvt.rn.f32.u16 	%f56, %rs4;
	add.f32 	%f87, %f87, %f56;
	ld.global.u8 	%rs5, [%rd9+1];
	cvt.rn.f32.u16 	%f57, %rs5;
	add.f32 	%f88, %f88, %f57;
	ld.global.u8 	%rs6, [%rd9+2];
	cvt.rn.f32.u16 	%f58, %rs6;
	add.f32 	%f89, %f89, %f58;
	add.s32 	%r62, %r62, 1;
$L__BB0_5:
	setp.eq.s32 	%p12, %r36, 0;
	add.s32 	%r9, %r1, 1;
	setp.gt.s32 	%p13, %r1, -2;
	setp.lt.s32 	%p14, %r9, %r26;
	and.pred  	%p1, %p13, %p14;
	not.pred 	%p15, %p1;
	or.pred  	%p16, %p15, %p12;
	@%p16 bra 	$L__BB0_7;
	add.s32 	%r45, %r9, %r5;
	mul.lo.s32 	%r46, %r45, %r28;
	cvt.s64.s32 	%rd10, %r46;
	add.s64 	%rd11, %rd1, %rd10;
	ld.global.u8 	%rs7, [%rd11];
	cvt.rn.f32.u16 	%f59, %rs7;
	add.f32 	%f87, %f87, %f59;
	ld.global.u8 	%rs8, [%rd11+1];
	cvt.rn.f32.u16 	%f60, %rs8;
	add.f32 	%f88, %f88, %f60;
	ld.global.u8 	%rs9, [%rd11+2];
	cvt.rn.f32.u16 	%f61, %rs9;
	add.f32 	%f89, %f89, %f61;
	add.s32 	%r62, %r62, 1;
$L__BB0_7:
	setp.gt.s32 	%p17, %r1, 0;
	setp.le.s32 	%p18, %r1, %r26;
	and.pred  	%p2, %p17, %p18;
	not.pred 	%p19, %p2;
	@%p19 bra 	$L__BB0_9;
	add.s32 	%r47, %r3, -1;
	mul.lo.s32 	%r48, %r47, %r28;
	cvt.s64.s32 	%rd12, %r48;
	add.s64 	%rd13, %rd1, %rd12;
	ld.global.u8 	%rs10, [%rd13];
	cvt.rn.f32.u16 	%f62, %rs10;
	add.f32 	%f87, %f87, %f62;
	ld.global.u8 	%rs11, [%rd13+1];
	cvt.rn.f32.u16 	%f63, %rs11;
	add.f32 	%f88, %f88, %f63;
	ld.global.u8 	%rs12, [%rd13+2];
	cvt.rn.f32.u16 	%f64, %rs12;
	add.f32 	%f89, %f89, %f64;
	add.s32 	%r62, %r62, 1;
$L__BB0_9:
	setp.lt.s32 	%p20, %r1, 0;
	cvt.s64.s32 	%rd14, %r4;
	add.s64 	%rd2, %rd1, %rd14;
	@%p20 bra 	$L__BB0_11;
	ld.global.u8 	%rs13, [%rd2];
	cvt.rn.f32.u16 	%f65, %rs13;
	add.f32 	%f87, %f87, %f65;
	ld.global.u8 	%rs14, [%rd2+1];
	cvt.rn.f32.u16 	%f66, %rs14;
	add.f32 	%f88, %f88, %f66;
	ld.global.u8 	%rs15, [%rd2+2];
	cvt.rn.f32.u16 	%f67, %rs15;
	add.f32 	%f89, %f89, %f67;
	add.s32 	%r62, %r62, 1;
$L__BB0_11:
	@%p15 bra 	$L__BB0_13;
	mad.lo.s32 	%r49, %r28, %r3, %r28;
	cvt.s64.s32 	%rd15, %r49;
	add.s64 	%rd16, %rd1, %rd15;
	ld.global.u8 	%rs16, [%rd16];
	cvt.rn.f32.u16 	%f68, %rs16;
	add.f32 	%f87, %f87, %f68;
	ld.global.u8 	%rs17, [%rd16+1];
	cvt.rn.f32.u16 	%f69, %rs17;
	add.f32 	%f88, %f88, %f69;
	ld.global.u8 	%rs18, [%rd16+2];
	cvt.rn.f32.u16 	%f70, %rs18;
	add.f32 	%f89, %f89, %f70;
	add.s32 	%r62, %r62, 1;
$L__BB0_13:
	add.s32 	%r18, %r36, 1;
	setp.ge.u32 	%p22, %r18, %r29;
	shl.b32 	%r50, %r26, 1;
	add.s32 	%r19, %r5, %r50;
	or.pred  	%p24, %p19, %p22;
	@%p24 bra 	$L__BB0_15;
	add.s32 	%r51, %r1, %r19;
	add.s32 	%r52, %r51, -1;
	mul.lo.s32 	%r53, %r52, %r28;
	cvt.s64.s32 	%rd17, %r53;
	add.s64 	%rd18, %rd1, %rd17;
	ld.global.u8 	%rs19, [%rd18];
	cvt.rn.f32.u16 	%f71, %rs19;
	add.f32 	%f87, %f87, %f71;
	ld.global.u8 	%rs20, [%rd18+1];
	cvt.rn.f32.u16 	%f72, %rs20;
	add.f32 	%f88, %f88, %f72;
	ld.global.u8 	%rs21, [%rd18+2];
	cvt.rn.f32.u16 	%f73, %rs21;
	add.f32 	%f89, %f89, %f73;
	add.s32 	%r62, %r62, 1;
$L__BB0_15:
	setp.ge.u32 	%p25, %r18, %r29;
	setp.lt.s32 	%p26, %r1, 0;
	or.pred  	%p27, %p26, %p25;
	@%p27 bra 	$L__BB0_17;
	add.s32 	%r54, %r3, %r26;
	mul.lo.s32 	%r55, %r54, %r28;
	cvt.s64.s32 	%rd19, %r55;
	add.s64 	%rd20, %rd1, %rd19;
	ld.global.u8 	%rs22, [%rd20];
	cvt.rn.f32.u16 	%f74, %rs22;
	add.f32 	%f87, %f87, %f74;
	ld.global.u8 	%rs23, [%rd20+1];
	cvt.rn.f32.u16 	%f75, %rs23;
	add.f32 	%f88, %f88, %f75;
	ld.global.u8 	%rs24, [%rd20+2];
	cvt.rn.f32.u16 	%f76, %rs24;
	add.f32 	%f89, %f89, %f76;
	add.s32 	%r62, %r62, 1;
$L__BB0_17:
	setp.ge.u32 	%p28, %r18, %r29;
	or.pred  	%p30, %p15, %p28;
	@%p30 bra 	$L__BB0_19;
	add.s32 	%r56, %r9, %r19;
	mul.lo.s32 	%r57, %r56, %r28;
	cvt.s64.s32 	%rd21, %r57;
	add.s64 	%rd22, %rd1, %rd21;
	ld.global.u8 	%rs25, [%rd22];
	cvt.rn.f32.u16 	%f77, %rs25;
	add.f32 	%f87, %f87, %f77;
	ld.global.u8 	%rs26, [%rd22+1];
	cvt.rn.f32.u16 	%f78, %rs26;
	add.f32 	%f88, %f88, %f78;
	ld.global.u8 	%rs27, [%rd22+2];
	cvt.rn.f32.u16 	%f79, %rs27;
	add.f32 	%f89, %f89, %f79;
	add.s32 	%r62, %r62, 1;
$L__BB0_19:
	cvt.rn.f32.u32 	%f80, %r62;
	div.rn.f32 	%f81, %f87, %f80;
	cvt.rzi.u32.f32 	%r58, %f81;
	cvta.to.global.u64 	%rd24, %rd4;
	add.s64 	%rd3, %rd24, %rd14;
	st.global.u8 	[%rd3], %r58;
	div.rn.f32 	%f82, %f88, %f80;
	cvt.rzi.u32.f32 	%r59, %f82;
	st.global.u8 	[%rd3+1], %r59;
	div.rn.f32 	%f83, %f89, %f80;
	cvt.rzi.u32.f32 	%r60, %f83;
	st.global.u8 	[%rd3+2], %r60;
	setp.ne.s32 	%p31, %r28, 4;
	@%p31 bra 	$L__BB0_21;
	ld.global.u8 	%rs28, [%rd2+3];
	st.global.u8 	[%rd3+3], %rs28;
$L__BB0_21:
	ret;

}


// ===== COMPILED SASS (sm_100) =====

	.target	sm_100

	.elftype	@"ET_EXEC"


//--------------------- .note.nv.tkinfo           --------------------------
	.section	.note.nv.tkinfo,"",@"SHT_NOTE"
	.sectionflags	@"SHF_NOTE_NV_TKINFO"
	.tkinfo
        /*0018*/ 	.word	0x00000002
        /*0030*/ 	.string	""
        /*0030*/ 	.string	"ptxas"
        /*0030*/ 	.string	"Cuda compilation tools, release 13.0, V13.0.88"
        /*0030*/ 	.string	"Build cuda_13.0.r13.0/compiler.36424714_0"
        /*0030*/ 	.string	"-arch sm_100 -m 64 "



//--------------------- .note.nv.cuinfo           --------------------------
	.section	.note.nv.cuinfo,"",@"SHT_NOTE"
	.sectionflags	@"SHF_NOTE_NV_CUINFO"
        /*0018*/ 	.short	0x0002
        /*001a*/ 	.short	0x0064
        /*001c*/ 	.short	0x0082
	.zero		2


//--------------------- .nv.info                  --------------------------
	.section	.nv.info,"",@"SHT_CUDA_INFO"
	.align	4


	//----- nvinfo : EIATTR_REGCOUNT
	.align		4
        /*0000*/ 	.byte	0x04, 0x2f
        /*0002*/ 	.short	(.L_1 - .L_0)
	.align		4
.L_0:
        /*0004*/ 	.word	index@(_Z10blurKernelPhS_iii)
        /*0008*/ 	.word	0x00000020


	//----- nvinfo : EIATTR_FRAME_SIZE
	.align		4
.L_1:
        /*000c*/ 	.byte	0x04, 0x11
        /*000e*/ 	.short	(.L_3 - .L_2)
	.align		4
.L_2:
        /*0010*/ 	.word	index@($__internal_0_$__cuda_sm3x_div_rn_noftz_f32_slowpath)
        /*0014*/ 	.word	0x00000000


	//----- nvinfo : EIATTR_FRAME_SIZE
	.align		4
.L_3:
        /*0018*/ 	.byte	0x04, 0x11
        /*001a*/ 	.short	(.L_5 - .L_4)
	.align		4
.L_4:
        /*001c*/ 	.word	index@(_Z10blurKernelPhS_iii)
        /*0020*/ 	.word	0x00000000


	//----- nvinfo : EIATTR_MIN_STACK_SIZE
	.align		4
.L_5:
        /*0024*/ 	.byte	0x04, 0x12
        /*0026*/ 	.short	(.L_7 - .L_6)
	.align		4
.L_6:
        /*0028*/ 	.word	index@(_Z10blurKernelPhS_iii)
        /*002c*/ 	.word	0x00000000
.L_7:


//--------------------- .nv.compat                --------------------------
	.section	.nv.compat,"",@"SHT_CUDA_COMPAT_INFO"
	.align	4
        /*0000*/ 	.byte	0x02, 0x09, 0x00, 0x00, 0x02, 0x02, 0x01, 0x00, 0x02, 0x05, 0x05, 0x00, 0x03, 0x07, 0x01, 0x01
        /*0010*/ 	.byte	0x02, 0x03, 0x00, 0x00, 0x02, 0x06, 0x01, 0x00, 0x04, 0x0b, 0x08, 0x00, 0x01, 0x00, 0x00, 0x00
        /*0020*/ 	.byte	0x00, 0x00, 0x00, 0x00


//--------------------- .nv.info._Z10blurKernelPhS_iii --------------------------
	.section	.nv.info._Z10blurKernelPhS_iii,"",@"SHT_CUDA_INFO"
	.sectionflags	@""
	.align	4


	//----- nvinfo : EIATTR_CUDA_API_VERSION
	.align		4
        /*0000*/ 	.byte	0x04, 0x37
        /*0002*/ 	.short	(.L_9 - .L_8)
.L_8:
        /*0004*/ 	.word	0x00000082


	//----- nvinfo : EIATTR_KPARAM_INFO
	.align		4
.L_9:
        /*0008*/ 	.byte	0x04, 0x17
        /*000a*/ 	.short	(.L_11 - .L_10)
.L_10:
        /*000c*/ 	.word	0x00000000
        /*0010*/ 	.short	0x0004
        /*0012*/ 	.short	0x0018
        /*0014*/ 	.byte	0x00, 0xf0, 0x11, 0x00


	//----- nvinfo : EIATTR_KPARAM_INFO
	.align		4
.L_11:
        /*0018*/ 	.byte	0x04, 0x17
        /*001a*/ 	.short	(.L_13 - .L_12)
.L_12:
        /*001c*/ 	.word	0x00000000
        /*0020*/ 	.short	0x0003
        /*0022*/ 	.short	0x0014
        /*0024*/ 	.byte	0x00, 0xf0, 0x11, 0x00


	//----- nvinfo : EIATTR_KPARAM_INFO
	.align		4
.L_13:
        /*0028*/ 	.byte	0x04, 0x17
        /*002a*/ 	.short	(.L_15 - .L_14)
.L_14:
        /*002c*/ 	.word	0x00000000
        /*0030*/ 	.short	0x0002
        /*0032*/ 	.short	0x0010
        /*0034*/ 	.byte	0x00, 0xf0, 0x11, 0x00


	//----- nvinfo : EIATTR_KPARAM_INFO
	.align		4
.L_15:
        /*0038*/ 	.byte	0x04, 0x17
        /*003a*/ 	.short	(.L_17 - .L_16)
.L_16:
        /*003c*/ 	.word	0x00000000
        /*0040*/ 	.short	0x0001
        /*0042*/ 	.short	0x0008
        /*0044*/ 	.byte	0x00, 0xf5, 0x21, 0x00


	//----- nvinfo : EIATTR_KPARAM_INFO
	.align		4
.L_17:
        /*0048*/ 	.byte	0x04, 0x17
        /*004a*/ 	.short	(.L_19 - .L_18)
.L_18:
        /*004c*/ 	.word	0x00000000
        /*0050*/ 	.short	0x0000
        /*0052*/ 	.short	0x0000
        /*0054*/ 	.byte	0x00, 0xf5, 0x21, 0x00


	//----- nvinfo : EIATTR_SPARSE_MMA_MASK
	.align		4
.L_19:
        /*0058*/ 	.byte	0x03, 0x50
        /*005a*/ 	.short	0x0000


	//----- nvinfo : EIATTR_MAXREG_COUNT
	.align		4
        /*005c*/ 	.byte	0x03, 0x1b
        /*005e*/ 	.short	0x00ff


	//----- nvinfo : EIATTR_MERCURY_ISA_VERSION
	.align		4
        /*0060*/ 	.byte	0x03, 0x5f
        /*0062*/ 	.short	0x0101


	//----- nvinfo : EIATTR_VRC_CTA_INIT_COUNT
	.align		4
        /*0064*/ 	.byte	0x02, 0x4a
	.zero		1
	.zero		1


	//----- nvinfo : EIATTR_EXIT_INSTR_OFFSETS
	.align		4
        /*0068*/ 	.byte	0x04, 0x1c
        /*006a*/ 	.short	(.L_21 - .L_20)


	//   ....[0]....
.L_20:
        /*006c*/ 	.word	0x000000c0


	//   ....[1]....
        /*0070*/ 	.word	0x00000da0


	//   ....[2]....
        /*0074*/ 	.word	0x00000dd0


	//----- nvinfo : EIATTR_CRS_STACK_SIZE
	.align		4
.L_21:
        /*0078*/ 	.byte	0x04, 0x1e
        /*007a*/ 	.short	(.L_23 - .L_22)
.L_22:
        /*007c*/ 	.word	0x00000000


	//----- nvinfo : EIATTR_CBANK_PARAM_SIZE
	.align		4
.L_23:
        /*0080*/ 	.byte	0x03, 0x19
        /*0082*/ 	.short	0x001c


	//----- nvinfo : EIATTR_PARAM_CBANK
	.align		4
        /*0084*/ 	.byte	0x04, 0x0a
        /*0086*/ 	.short	(.L_25 - .L_24)
	.align		4
.L_24:
        /*0088*/ 	.word	index@(.nv.constant0._Z10blurKernelPhS_iii)
        /*008c*/ 	.short	0x0380
        /*008e*/ 	.short	0x001c


	//----- nvinfo : EIATTR_SW_WAR
	.align		4
.L_25:
        /*0090*/ 	.byte	0x04, 0x36
        /*0092*/ 	.short	(.L_27 - .L_26)
.L_26:
        /*0094*/ 	.word	0x00000008
.L_27:


//--------------------- .nv.callgraph             --------------------------
	.section	.nv.callgraph,"",@"SHT_CUDA_CALLGRAPH"
	.align	4
	.sectionentsize	8
	.align		4
        /*0000*/ 	.word	0x00000000
	.align		4
        /*0004*/ 	.word	0xffffffff
	.align		4
        /*0008*/ 	.word	0x00000000
	.align		4
        /*000c*/ 	.word	0xfffffffe
	.align		4
        /*0010*/ 	.word	0x00000000
	.align		4
        /*0014*/ 	.word	0xfffffffd
	.align		4
        /*0018*/ 	.word	0x00000000
	.align		4
        /*001c*/ 	.word	0xfffffffc


//--------------------- .text._Z10blurKernelPhS_iii --------------------------
	.section	.text._Z10blurKernelPhS_iii,"ax",@progbits
	.align	128
        .global         _Z10blurKernelPhS_iii
        .type           _Z10blurKernelPhS_iii,@function
        .size           _Z10blurKernelPhS_iii,(.L_x_18 - _Z10blurKernelPhS_iii)
        .other          _Z10blurKernelPhS_iii,@"STO_CUDA_ENTRY STV_DEFAULT"
_Z10blurKernelPhS_iii:
.text._Z10blurKernelPhS_iii:
[----:B------:R-:W-:Y:S01]  /*0000*/  LDC R1, c[0x0][0x37c] ;  /* 0x0000df00ff017b82 */ /* 0x000fe20000000800 */
[----:B------:R-:W0:Y:S07]  /*0010*/  S2R R4, SR_TID.Y ;  /* 0x0000000000047919 */ /* 0x000e2e0000002200 */
[----:B------:R-:W1:Y:S01]  /*0020*/  LDC R17, c[0x0][0x360] ;  /* 0x0000d800ff117b82 */ /* 0x000e620000000800 */
[----:B------:R-:W1:Y:S07]  /*0030*/  S2R R0, SR_TID.X ;  /* 0x0000000000007919 */ /* 0x000e6e0000002100 */
[----:B------:R-:W0:Y:S08]  /*0040*/  S2UR UR5, SR_CTAID.Y ;  /* 0x00000000000579c3 */ /* 0x000e300000002600 */
[----:B------:R-:W0:Y:S08]  /*0050*/  LDC R13, c[0x0][0x364] ;  /* 0x0000d900ff0d7b82 */ /* 0x000e300000000800 */
[----:B------:R-:W1:Y:S08]  /*0060*/  S2UR UR4, SR_CTAID.X ;  /* 0x00000000000479c3 */ /* 0x000e700000002500 */
[----:B------:R-:W2:Y:S01]  /*0070*/  LDC.64 R2, c[0x0][0x390] ;  /* 0x0000e400ff027b82 */ /* 0x000ea20000000a00 */
[----:B0-----:R-:W-:-:S02]  /*0080*/  IMAD R13, R13, UR5, R4 ;  /* 0x000000050d0d7c24 */ /* 0x001fc4000f8e0204 */
[----:B-1----:R-:W-:-:S03]  /*0090*/  IMAD R17, R17, UR4, R0 ;  /* 0x0000000411117c24 */ /* 0x002fc6000f8e0200 */
[----:B--2---:R-:W-:-:S04]  /*00a0*/  ISETP.GE.AND P0, PT, R13, R3, PT ;  /* 0x000000030d00720c */ /* 0x004fc80003f06270 */
[----:B------:R-:W-:-:S13]  /*00b0*/  ISETP.GE.OR P0, PT, R17, R2, P0 ;  /* 0x000000021100720c */ /* 0x000fda0000706670 */
[----:B------:R-:W-:Y:S05]  /*00c0*/  @P0 EXIT ;  /* 0x000000000000094d */ /* 0x000fea0003800000 */
[C---:B------:R-:W-:Y:S01]  /*00d0*/  ISETP.NE.AND P0, PT, R13.reuse, RZ, PT ;  /* 0x000000ff0d00720c */ /* 0x040fe20003f05270 */
[----:B------:R-:W0:Y:S01]  /*00e0*/  LDC R7, c[0x0][0x398] ;  /* 0x0000e600ff077b82 */ /* 0x000e220000000800 */
[----:B------:R-:W1:Y:S01]  /*00f0*/  LDCU.64 UR6, c[0x0][0x380] ;  /* 0x00007000ff0677ac */ /* 0x000e620008000a00 */
[-C--:B------:R-:W-:Y:S01]  /*0100*/  IMAD R8, R13, R2.reuse, -R2 ;  /* 0x000000020d087224 */ /* 0x080fe200078e0a02 */
[C---:B------:R-:W-:Y:S01]  /*0110*/  ISETP.LT.OR P4, PT, R17.reuse, RZ, !P0 ;  /* 0x000000ff1100720c */ /* 0x040fe20004781670 */
[C---:B------:R-:W-:Y:S01]  /*0120*/  VIADD R9, R17.reuse, 0x1 ;  /* 0x0000000111097836 */ /* 0x040fe20000000000 */
[----:B------:R-:W-:Y:S01]  /*0130*/  ISETP.LT.OR P0, PT, R17, 0x1, !P0 ;  /* 0x000000011100780c */ /* 0x000fe20004701670 */
[----:B------:R-:W2:Y:S03]  /*0140*/  LDCU.64 UR4, c[0x0][0x358] ;  /* 0x00006b00ff0477ac */ /* 0x000ea60008000a00 */
[----:B------:R-:W-:-:S04]  /*0150*/  ISETP.GE.AND P1, PT, R9, R2, PT ;  /* 0x000000020900720c */ /* 0x000fc80003f26270 */
[----:B------:R-:W-:-:S03]  /*0160*/  ISETP.GT.AND P1, PT, R17, -0x2, !P1 ;  /* 0xfffffffe1100780c */ /* 0x000fc60004f24270 */
[----:B------:R-:W3:Y:S01]  /*0170*/  @!P4 LDC.64 R18, c[0x0][0x380] ;  /* 0x0000e000ff12cb82 */ /* 0x000ee20000000a00 */
[C-C-:B------:R-:W-:Y:S01]  /*0180*/  @!P4 IMAD.IADD R4, R17.reuse, 0x1, R8.reuse ;  /* 0x000000011104c824 */ /* 0x140fe200078e0208 */
[----:B------:R-:W-:Y:S02]  /*0190*/  @!P0 IADD3 R0, PT, PT, R17, -0x1, R8 ;  /* 0xffffffff11008810 */ /* 0x000fe40007ffe008 */
[----:B------:R-:W-:-:S03]  /*01a0*/  ISETP.EQ.OR P5, PT, R13, RZ, !P1 ;  /* 0x000000ff0d00720c */ /* 0x000fc60004fa2670 */
[-C--:B0-----:R-:W-:Y:S02]  /*01b0*/  @!P0 IMAD R0, R0, R7.reuse, RZ ;  /* 0x0000000700008224 */ /* 0x081fe400078e02ff */
[----:B------:R-:W-:-:S03]  /*01c0*/  @!P4 IMAD R4, R4, R7, RZ ;  /* 0x000000070404c224 */ /* 0x000fc600078e02ff */
[----:B-1----:R-:W-:-:S04]  /*01d0*/  @!P0 IADD3 R20, P2, PT, R0, UR6, RZ ;  /* 0x0000000600148c10 */ /* 0x002fc8000ff5e0ff */
[----:B------:R-:W-:Y:S01]  /*01e0*/  @!P0 LEA.HI.X.SX32 R21, R0, UR7, 0x1, P2 ;  /* 0x0000000700158c11 */ /* 0x000fe200090f0eff */
[----:B------:R-:W0:Y:S04]  /*01f0*/  @!P5 LDC.64 R10, c[0x0][0x380] ;  /* 0x0000e000ff0adb82 */ /* 0x000e280000000a00 */
[----:B--2---:R-:W2:Y:S01]  /*0200*/  @!P0 LDG.E.U8 R15, desc[UR4][R20.64] ;  /* 0x00000004140f8981 */ /* 0x004ea2000c1e1100 */
[----:B---3--:R-:W-:-:S03]  /*0210*/  @!P4 IADD3 R18, P2, PT, R4, R18, RZ ;  /* 0x000000120412c210 */ /* 0x008fc60007f5e0ff */
[----:B------:R-:W3:Y:S01]  /*0220*/  @!P0 LDG.E.U8 R22, desc[UR4][R20.64+0x1] ;  /* 0x0000010414168981 */ /* 0x000ee2000c1e1100 */
[----:B------:R-:W-:-:S03]  /*0230*/  @!P4 LEA.HI.X.SX32 R19, R4, R19, 0x1, P2 ;  /* 0x000000130413c211 */ /* 0x000fc600010f0eff */
[----:B------:R1:W4:Y:S01]  /*0240*/  @!P0 LDG.E.U8 R12, desc[UR4][R20.64+0x2] ;  /* 0x00000204140c8981 */ /* 0x000322000c1e1100 */
[----:B------:R-:W-:-:S03]  /*0250*/  ISETP.GT.AND P2, PT, R17, R2, PT ;  /* 0x000000021100720c */ /* 0x000fc60003f44270 */
[----:B------:R-:W5:Y:S04]  /*0260*/  @!P4 LDG.E.U8 R24, desc[UR4][R18.64] ;  /* 0x000000041218c981 */ /* 0x000f68000c1e1100 */
[----:B------:R-:W5:Y:S04]  /*0270*/  @!P4 LDG.E.U8 R25, desc[UR4][R18.64+0x1] ;  /* 0x000001041219c981 */ /* 0x000f68000c1e1100 */
[----:B------:R-:W5:Y:S01]  /*0280*/  @!P4 LDG.E.U8 R26, desc[UR4][R18.64+0x2] ;  /* 0x00000204121ac981 */ /* 0x000f62000c1e1100 */
[----:B------:R-:W-:Y:S01]  /*0290*/  ISETP.GT.AND P2, PT, R17, RZ, !P2 ;  /* 0x000000ff1100720c */ /* 0x000fe20005744270 */
[----:B------:R-:W-:-:S04]  /*02a0*/  @!P5 IMAD.IADD R0, R8, 0x1, R9 ;  /* 0x000000010800d824 */ /* 0x000fc800078e0209 */
[----:B------:R-:W-:-:S08]  /*02b0*/  @!P5 IMAD R0, R0, R7, RZ ;  /* 0x000000070000d224 */ /* 0x000fd000078e02ff */
[----:B------:R-:W1:Y:S01]  /*02c0*/  @P2 LDC.64 R4, c[0x0][0x380] ;  /* 0x0000e000ff042b82 */ /* 0x000e620000000a00 */
[----:B------:R-:W-:Y:S01]  /*02d0*/  IMAD R6, R13, R2, R17 ;  /* 0x000000020d067224 */ /* 0x000fe200078e0211 */
[----:B0-----:R-:W-:-:S03]  /*02e0*/  @!P5 IADD3 R10, P3, PT, R0, R10, RZ ;  /* 0x0000000a000ad210 */ /* 0x001fc60007f7e0ff */
[----:B------:R-:W-:Y:S01]  /*02f0*/  @P2 VIADD R14, R6, 0xffffffff ;  /* 0xffffffff060e2836 */ /* 0x000fe20000000000 */
[----:B------:R-:W-:-:S03]  /*0300*/  @!P5 LEA.HI.X.SX32 R11, R0, R11, 0x1, P3 ;  /* 0x0000000b000bd211 */ /* 0x000fc600018f0eff */
[----:B-1----:R-:W-:Y:S02]  /*0310*/  @P2 IMAD R20, R14, R7, RZ ;  /* 0x000000070e142224 */ /* 0x002fe400078e02ff */
[----:B------:R-:W5:Y:S04]  /*0320*/  @!P5 LDG.E.U8 R0, desc[UR4][R10.64] ;  /* 0x000000040a00d981 */ /* 0x000f68000c1e1100 */
[----:B------:R-:W5:Y:S04]  /*0330*/  @!P5 LDG.E.U8 R16, desc[UR4][R10.64+0x2] ;  /* 0x000002040a10d981 */ /* 0x000f68000c1e1100 */
[----:B------:R0:W5:Y:S01]  /*0340*/  @!P5 LDG.E.U8 R14, desc[UR4][R10.64+0x1] ;  /* 0x000001040a0ed981 */ /* 0x000162000c1e1100 */
[----:B------:R-:W-:-:S04]  /*0350*/  @P2 IADD3 R4, P3, PT, R20, R4, RZ ;  /* 0x0000000414042210 */ /* 0x000fc80007f7e0ff */
[----:B------:R-:W-:-:S05]  /*0360*/  @P2 LEA.HI.X.SX32 R5, R20, R5, 0x1, P3 ;  /* 0x0000000514052211 */ /* 0x000fca00018f0eff */
[----:B------:R-:W5:Y:S04]  /*0370*/  @P2 LDG.E.U8 R19, desc[UR4][R4.64+0x1] ;  /* 0x0000010404132981 */ /* 0x000f68000c1e1100 */
[----:B------:R-:W5:Y:S04]  /*0380*/  @P2 LDG.E.U8 R23, desc[UR4][R4.64+0x2] ;  /* 0x0000020404172981 */ /* 0x000f68000c1e1100 */
[----:B------:R1:W5:Y:S01]  /*0390*/  @P2 LDG.E.U8 R18, desc[UR4][R4.64] ;  /* 0x0000000404122981 */ /* 0x000362000c1e1100 */
[----:B------:R-:W-:Y:S01]  /*03a0*/  VIADD R28, R13, 0x1 ;  /* 0x000000010d1c7836 */ /* 0x000fe20000000000 */
[----:B------:R-:W-:Y:S01]  /*03b0*/  CS2R R20, SRZ ;  /* 0x0000000000147805 */ /* 0x000fe2000001ff00 */
[----:B------:R-:W-:-:S03]  /*03c0*/  IMAD.MOV.U32 R13, RZ, RZ, RZ ;  /* 0x000000ffff0d7224 */ /* 0x000fc600078e00ff */
[CC--:B------:R-:W-:Y:S02]  /*03d0*/  ISETP.GE.U32.AND P3, PT, R28.reuse, R3.reuse, PT ;  /* 0x000000031c00720c */ /* 0x0c0fe40003f66070 */
[----:B------:R-:W-:Y:S01]  /*03e0*/  ISETP.GE.U32.OR P6, PT, R28, R3, !P2 ;  /* 0x000000031c00720c */ /* 0x000fe200057c6470 */
[----:B------:R-:W-:Y:S02]  /*03f0*/  @!P0 IMAD.MOV.U32 R20, RZ, RZ, 0x1 ;  /* 0x00000001ff148424 */ /* 0x000fe400078e00ff */
[----:B------:R-:W-:Y:S02]  /*0400*/  IMAD R8, R2, 0x2, R8 ;  /* 0x0000000202087824 */ /* 0x000fe400078e0208 */
[----:B------:R-:W-:-:S08]  /*0410*/  @!P4 VIADD R20, R20, 0x1 ;  /* 0x000000011414c836 */ /* 0x000fd00000000000 */
[----:B0-----:R-:W-:-:S05]  /*0420*/  @!P6 IADD3 R10, PT, PT, R17, -0x1, R8 ;  /* 0xffffffff110ae810 */ /* 0x001fca0007ffe008 */
[----:B------:R-:W-:Y:S01]  /*0430*/  @!P6 IMAD R10, R10, R7, RZ ;  /* 0x000000070a0ae224 */ /* 0x000fe200078e02ff */
[----:B--2---:R-:W-:Y:S01]  /*0440*/  @!P0 I2FP.F32.U32 R21, R15 ;  /* 0x0000000f00158245 */ /* 0x004fe20000201000 */
[----:B------:R-:W-:Y:S01]  /*0450*/  IMAD.MOV.U32 R15, RZ, RZ, RZ ;  /* 0x000000ffff0f7224 */ /* 0x000fe200078e00ff */
[----:B---3--:R-:W-:Y:S02]  /*0460*/  @!P0 I2FP.F32.U32 R15, R22 ;  /* 0x00000016000f8245 */ /* 0x008fe40000201000 */
[----:B----4-:R-:W-:Y:S02]  /*0470*/  @!P0 I2FP.F32.U32 R13, R12 ;  /* 0x0000000c000d8245 */ /* 0x010fe40000201000 */
[----:B------:R-:W-:Y:S01]  /*0480*/  ISETP.LT.OR P0, PT, R17, RZ, P3 ;  /* 0x000000ff1100720c */ /* 0x000fe20001f01670 */
[----:B------:R-:W-:Y:S01]  /*0490*/  IMAD R12, R6, R7, RZ ;  /* 0x00000007060c7224 */ /* 0x000fe200078e02ff */
[----:B-----5:R-:W-:Y:S02]  /*04a0*/  @!P4 I2FP.F32.U32 R24, R24 ;  /* 0x000000180018c245 */ /* 0x020fe40000201000 */
[----:B------:R-:W-:-:S02]  /*04b0*/  ISETP.GE.U32.OR P3, PT, R28, R3, !P1 ;  /* 0x000000031c00720c */ /* 0x000fc40004f66470 */
[----:B-1----:R-:W-:Y:S02]  /*04c0*/  @!P4 I2FP.F32.U32 R4, R25 ;  /* 0x000000190004c245 */ /* 0x002fe40000201000 */
[----:B------:R-:W-:Y:S01]  /*04d0*/  @!P4 I2FP.F32.U32 R26, R26 ;  /* 0x0000001a001ac245 */ /* 0x000fe20000201000 */
[----:B------:R-:W-:Y:S02]  /*04e0*/  @!P4 FADD R21, R21, R24 ;  /* 0x000000181515c221 */ /* 0x000fe40000000000 */
[----:B------:R-:W-:Y:S01]  /*04f0*/  @!P4 FADD R15, R15, R4 ;  /* 0x000000040f0fc221 */ /* 0x000fe20000000000 */
[----:B------:R-:W-:Y:S01]  /*0500*/  SHF.R.S32.HI R22, RZ, 0x1f, R12 ;  /* 0x0000001fff167819 */ /* 0x000fe2000001140c */
[----:B------:R-:W-:Y:S02]  /*0510*/  @P1 IMAD R3, R6, R7, R7 ;  /* 0x0000000706031224 */ /* 0x000fe400078e0207 */
[----:B------:R-:W-:Y:S01]  /*0520*/  @!P4 FADD R13, R13, R26 ;  /* 0x0000001a0d0dc221 */ /* 0x000fe20000000000 */
[----:B------:R-:W-:Y:S01]  /*0530*/  IADD3 R4, P4, PT, R12, UR6, RZ ;  /* 0x000000060c047c10 */ /* 0x000fe2000ff9e0ff */
[----:B------:R-:W-:-:S03]  /*0540*/  @!P0 IMAD.IADD R6, R6, 0x1, R2 ;  /* 0x0000000106068824 */ /* 0x000fc600078e0202 */
[----:B------:R-:W-:Y:S02]  /*0550*/  IADD3.X R5, PT, PT, R22, UR7, RZ, P4, !PT ;  /* 0x0000000716057c10 */ /* 0x000fe4000a7fe4ff */
[----:B------:R-:W-:Y:S01]  /*0560*/  @P1 IADD3 R2, P4, PT, R3, UR6, RZ ;  /* 0x0000000603021c10 */ /* 0x000fe2000ff9e0ff */
[----:B------:R-:W-:Y:S02]  /*0570*/  @!P3 IMAD.IADD R8, R9, 0x1, R8 ;  /* 0x000000010908b824 */ /* 0x000fe400078e0208 */
[-C--:B------:R-:W-:Y:S01]  /*0580*/  @!P0 IMAD R9, R6, R7.reuse, RZ ;  /* 0x0000000706098224 */ /* 0x080fe200078e02ff */
[----:B------:R-:W-:Y:S02]  /*0590*/  @P1 LEA.HI.X.SX32 R3, R3, UR7, 0x1, P4 ;  /* 0x0000000703031c11 */ /* 0x000fe4000a0f0eff */
[----:B------:R-:W-:Y:S01]  /*05a0*/  @!P6 IADD3 R6, P4, PT, R10, UR6, RZ ;  /* 0x000000060a06ec10 */ /* 0x000fe2000ff9e0ff */
[----:B------:R-:W-:Y:S02]  /*05b0*/  @!P3 IMAD R11, R8, R7, RZ ;  /* 0x00000007080bb224 */ /* 0x000fe400078e02ff */
[----:B------:R-:W2:Y:S01]  /*05c0*/  @P1 LDG.E.U8 R24, desc[UR4][R2.64+0x1] ;  /* 0x0000010402181981 */ /* 0x000ea2000c1e1100 */
[----:B------:R-:W-:-:S02]  /*05d0*/  @!P6 LEA.HI.X.SX32 R7, R10, UR7, 0x1, P4 ;  /* 0x000000070a07ec11 */ /* 0x000fc4000a0f0eff */
[C---:B------:R-:W-:Y:S01]  /*05e0*/  @!P0 IADD3 R8, P4, PT, R9.reuse, UR6, RZ ;  /* 0x0000000609088c10 */ /* 0x040fe2000ff9e0ff */
[----:B------:R-:W3:Y:S03]  /*05f0*/  @P1 LDG.E.U8 R25, desc[UR4][R2.64+0x2] ;  /* 0x0000020402191981 */ /* 0x000ee6000c1e1100 */
[----:B------:R-:W-:Y:S01]  /*0600*/  @!P0 LEA.HI.X.SX32 R9, R9, UR7, 0x1, P4 ;  /* 0x0000000709098c11 */ /* 0x000fe2000a0f0eff */
[----:B------:R-:W4:Y:S01]  /*0610*/  @!P6 LDG.E.U8 R26, desc[UR4][R6.64+0x2] ;  /* 0x00000204061ae981 */ /* 0x000f22000c1e1100 */
[C---:B------:R-:W-:Y:S02]  /*0620*/  @!P3 IADD3 R10, P4, PT, R11.reuse, UR6, RZ ;  /* 0x000000060b0abc10 */ /* 0x040fe4000ff9e0ff */
[----:B------:R-:W-:Y:S01]  /*0630*/  @!P5 I2FP.F32.U32 R0, R0 ;  /* 0x000000000000d245 */ /* 0x000fe20000201000 */
[----:B------:R-:W5:Y:S01]  /*0640*/  @!P0 LDG.E.U8 R27, desc[UR4][R8.64+0x2] ;  /* 0x00000204081b8981 */ /* 0x000f62000c1e1100 */
[----:B------:R-:W-:-:S02]  /*0650*/  @!P3 LEA.HI.X.SX32 R11, R11, UR7, 0x1, P4 ;  /* 0x000000070b0bbc11 */ /* 0x000fc4000a0f0eff */
[----:B------:R-:W-:Y:S01]  /*0660*/  ISETP.GE.AND P4, PT, R17, RZ, PT ;  /* 0x000000ff1100720c */ /* 0x000fe20003f86270 */
[----:B------:R-:W-:Y:S01]  /*0670*/  @!P5 FADD R21, R21, R0 ;  /* 0x000000001515d221 */ /* 0x000fe20000000000 */
[----:B------:R-:W-:Y:S01]  /*0680*/  @!P5 I2FP.F32.U32 R16, R16 ;  /* 0x000000100010d245 */ /* 0x000fe20000201000 */
[----:B------:R-:W3:Y:S01]  /*0690*/  @P1 LDG.E.U8 R17, desc[UR4][R2.64] ;  /* 0x0000000402111981 */ /* 0x000ee2000c1e1100 */
[----:B------:R-:W-:-:S03]  /*06a0*/  @!P5 I2FP.F32.U32 R14, R14 ;  /* 0x0000000e000ed245 */ /* 0x000fc60000201000 */
[----:B------:R-:W-:Y:S01]  /*06b0*/  @!P5 FADD R13, R13, R16 ;  /* 0x000000100d0dd221 */ /* 0x000fe20000000000 */
[----:B------:R-:W5:Y:S04]  /*06c0*/  @!P3 LDG.E.U8 R28, desc[UR4][R10.64+0x1] ;  /* 0x000001040a1cb981 */ /* 0x000f68000c1e1100 */
[----:B------:R-:W5:Y:S04]  /*06d0*/  @!P3 LDG.E.U8 R29, desc[UR4][R10.64+0x2] ;  /* 0x000002040a1db981 */ /* 0x000f68000c1e1100 */
[----:B------:R-:W4:Y:S01]  /*06e0*/  @P4 LDG.E.U8 R0, desc[UR4][R4.64] ;  /* 0x0000000404004981 */ /* 0x000f22000c1e1100 */
[----:B------:R-:W-:Y:S01]  /*06f0*/  @P2 I2FP.F32.U32 R16, R19 ;  /* 0x0000001300102245 */ /* 0x000fe20000201000 */
[----:B------:R-:W-:-:S02]  /*0700*/  @!P5 FADD R15, R15, R14 ;  /* 0x0000000e0f0fd221 */ /* 0x000fc40000000000 */
[----:B------:R-:W5:Y:S02]  /*0710*/  @P4 LDG.E.U8 R3, desc[UR4][R4.64+0x2] ;  /* 0x0000020404034981 */ /* 0x000f64000c1e1100 */
[----:B------:R-:W-:Y:S02]  /*0720*/  @P2 FADD R15, R15, R16 ;  /* 0x000000100f0f2221 */ /* 0x000fe40000000000 */
[----:B------:R-:W5:Y:S01]  /*0730*/  @!P6 LDG.E.U8 R2, desc[UR4][R6.64] ;  /* 0x000000040602e981 */ /* 0x000f62000c1e1100 */
[----:B------:R-:W-:-:S03]  /*0740*/  @P2 I2FP.F32.U32 R16, R23 ;  /* 0x0000001700102245 */ /* 0x000fc60000201000 */
[----:B------:R-:W5:Y:S02]  /*0750*/  @!P0 LDG.E.U8 R19, desc[UR4][R8.64] ;  /* 0x0000000408138981 */ /* 0x000f64000c1e1100 */
[----:B------:R-:W-:Y:S02]  /*0760*/  @P2 FADD R13, R13, R16 ;  /* 0x000000100d0d2221 */ /* 0x000fe40000000000 */
[----:B------:R-:W5:Y:S01]  /*0770*/  @P4 LDG.E.U8 R14, desc[UR4][R4.64+0x1] ;  /* 0x00000104040e4981 */ /* 0x000f62000c1e1100 */
[----:B------:R-:W-:-:S03]  /*0780*/  @P2 I2FP.F32.U32 R18, R18 ;  /* 0x0000001200122245 */ /* 0x000fc60000201000 */
[----:B------:R-:W5:Y:S02]  /*0790*/  @!P3 LDG.E.U8 R16, desc[UR4][R10.64] ;  /* 0x000000040a10b981 */ /* 0x000f64000c1e1100 */
[----:B------:R-:W-:Y:S02]  /*07a0*/  @P2 FADD R21, R21, R18 ;  /* 0x0000001215152221 */ /* 0x000fe40000000000 */
[----:B------:R0:W5:Y:S04]  /*07b0*/  @!P6 LDG.E.U8 R18, desc[UR4][R6.64+0x1] ;  /* 0x000001040612e981 */ /* 0x000168000c1e1100 */
[----:B------:R1:W5:Y:S01]  /*07c0*/  @!P0 LDG.E.U8 R23, desc[UR4][R8.64+0x1] ;  /* 0x0000010408178981 */ /* 0x000362000c1e1100 */
[----:B------:R-:W-:-:S04]  /*07d0*/  @!P5 VIADD R20, R20, 0x1 ;  /* 0x000000011414d836 */ /* 0x000fc80000000000 */
[----:B------:R-:W-:-:S04]  /*07e0*/  @P2 VIADD R20, R20, 0x1 ;  /* 0x0000000114142836 */ /* 0x000fc80000000000 */
[----:B------:R-:W-:-:S04]  /*07f0*/  @P4 VIADD R20, R20, 0x1 ;  /* 0x0000000114144836 */ /* 0x000fc80000000000 */
[----:B------:R-:W-:-:S04]  /*0800*/  @P1 VIADD R20, R20, 0x1 ;  /* 0x0000000114141836 */ /* 0x000fc80000000000 */
[----:B------:R-:W-:-:S04]  /*0810*/  @!P6 VIADD R20, R20, 0x1 ;  /* 0x000000011414e836 */ /* 0x000fc80000000000 */
[----:B------:R-:W-:-:S04]  /*0820*/  @!P0 VIADD R20, R20, 0x1 ;  /* 0x0000000114148836 */ /* 0x000fc80000000000 */
[----:B------:R-:W-:-:S05]  /*0830*/  @!P3 VIADD R20, R20, 0x1 ;  /* 0x000000011414b836 */ /* 0x000fca0000000000 */
[----:B------:R-:W-:-:S04]  /*0840*/  I2FP.F32.U32 R20, R20 ;  /* 0x0000001400147245 */ /* 0x000fc80000201000 */
[----:B0-----:R-:W1:Y:S02]  /*0850*/  MUFU.RCP R7, R20 ;  /* 0x0000001400077308 */ /* 0x001e640000001000 */
[----:B-1----:R-:W-:Y:S01]  /*0860*/  FFMA R8, -R20, R7, 1 ;  /* 0x3f80000014087423 */ /* 0x002fe20000000107 */
[----:B------:R-:W-:Y:S01]  /*0870*/  BSSY.RECONVERGENT B0, `(.L_x_0) ;  /* 0x000002a000007945 */ /* 0x000fe20003800200 */
[----:B--2---:R-:W-:Y:S02]  /*0880*/  @P1 I2FP.F32.U32 R24, R24 ;  /* 0x0000001800181245 */ /* 0x004fe40000201000 */
[----:B----4-:R-:W-:Y:S01]  /*0890*/  @P4 I2FP.F32.U32 R6, R0 ;  /* 0x0000000000064245 */ /* 0x010fe20000201000 */
[----:B------:R-:W-:Y:S01]  /*08a0*/  FFMA R0, R7, R8, R7 ;  /* 0x0000000807007223 */ /* 0x000fe20000000007 */
[----:B---3--:R-:W-:-:S03]  /*08b0*/  @P1 I2FP.F32.U32 R8, R17 ;  /* 0x0000001100081245 */ /* 0x008fc60000201000 */
[----:B------:R-:W-:Y:S01]  /*08c0*/  @P4 FADD R21, R21, R6 ;  /* 0x0000000615154221 */ /* 0x000fe20000000000 */
[----:B-----5:R-:W-:-:S03]  /*08d0*/  @P4 I2FP.F32.U32 R6, R3 ;  /* 0x0000000300064245 */ /* 0x020fc60000201000 */
[----:B------:R-:W-:Y:S01]  /*08e0*/  @P1 FADD R21, R21, R8 ;  /* 0x0000000815151221 */ /* 0x000fe20000000000 */
[----:B------:R-:W-:Y:S01]  /*08f0*/  @!P6 I2FP.F32.U32 R8, R2 ;  /* 0x000000020008e245 */ /* 0x000fe20000201000 */
[----:B------:R-:W-:Y:S01]  /*0900*/  @P4 FADD R13, R13, R6 ;  /* 0x000000060d0d4221 */ /* 0x000fe20000000000 */
[----:B------:R-:W-:-:S03]  /*0910*/  @!P0 I2FP.F32.U32 R6, R19 ;  /* 0x0000001300068245 */ /* 0x000fc60000201000 */
[----:B------:R-:W-:Y:S01]  /*0920*/  @!P6 FADD R21, R21, R8 ;  /* 0x000000081515e221 */ /* 0x000fe20000000000 */
[----:B------:R-:W-:-:S03]  /*0930*/  @P4 I2FP.F32.U32 R14, R14 ;  /* 0x0000000e000e4245 */ /* 0x000fc60000201000 */
[----:B------:R-:W-:Y:S01]  /*0940*/  @!P0 FADD R21, R21, R6 ;  /* 0x0000000615158221 */ /* 0x000fe20000000000 */
[----:B------:R-:W-:Y:S01]  /*0950*/  @!P3 I2FP.F32.U32 R16, R16 ;  /* 0x000000100010b245 */ /* 0x000fe20000201000 */
[----:B------:R-:W-:Y:S01]  /*0960*/  @P4 FADD R15, R15, R14 ;  /* 0x0000000e0f0f4221 */ /* 0x000fe20000000000 */
[----:B------:R-:W-:-:S03]  /*0970*/  @P1 I2FP.F32.U32 R2, R25 ;  /* 0x0000001900021245 */ /* 0x000fc60000201000 */
[----:B------:R-:W-:Y:S01]  /*0980*/  @!P3 FADD R21, R21, R16 ;  /* 0x000000101515b221 */ /* 0x000fe20000000000 */
[----:B------:R-:W-:Y:S01]  /*0990*/  @!P6 I2FP.F32.U32 R18, R18 ;  /* 0x000000120012e245 */ /* 0x000fe20000201000 */
[----:B------:R-:W-:Y:S01]  /*09a0*/  @P1 FADD R15, R15, R24 ;  /* 0x000000180f0f1221 */ /* 0x000fe20000000000 */
[----:B------:R-:W-:Y:S01]  /*09b0*/  @P1 FADD R13, R13, R2 ;  /* 0x000000020d0d1221 */ /* 0x000fe20000000000 */
[----:B------:R-:W0:Y:S01]  /*09c0*/  FCHK P1, R21, R20 ;  /* 0x0000001415007302 */ /* 0x000e220000020000 */
[----:B------:R-:W-:Y:S01]  /*09d0*/  @!P0 I2FP.F32.U32 R2, R23 ;  /* 0x0000001700028245 */ /* 0x000fe20000201000 */
[----:B------:R-:W-:Y:S01]  /*09e0*/  @!P6 FADD R15, R15, R18 ;  /* 0x000000120f0fe221 */ /* 0x000fe20000000000 */
[----:B------:R-:W-:Y:S01]  /*09f0*/  @!P6 I2FP.F32.U32 R26, R26 ;  /* 0x0000001a001ae245 */ /* 0x000fe20000201000 */
[----:B------:R-:W-:Y:S02]  /*0a00*/  FFMA R3, R0, R21, RZ ;  /* 0x0000001500037223 */ /* 0x000fe400000000ff */
[----:B------:R-:W-:Y:S01]  /*0a10*/  @!P0 FADD R15, R15, R2 ;  /* 0x000000020f0f8221 */ /* 0x000fe20000000000 */
[----:B------:R-:W-:Y:S01]  /*0a20*/  @!P0 I2FP.F32.U32 R2, R27 ;  /* 0x0000001b00028245 */ /* 0x000fe20000201000 */
[----:B------:R-:W-:Y:S01]  /*0a30*/  @!P6 FADD R13, R13, R26 ;  /* 0x0000001a0d0de221 */ /* 0x000fe20000000000 */
[----:B------:R-:W-:Y:S01]  /*0a40*/  @!P3 I2FP.F32.U32 R28, R28 ;  /* 0x0000001c001cb245 */ /* 0x000fe20000201000 */
[----:B------:R-:W-:Y:S01]  /*0a50*/  FFMA R7, -R20, R3, R21 ;  /* 0x0000000314077223 */ /* 0x000fe20000000115 */
[----:B------:R-:W-:Y:S01]  /*0a60*/  @!P3 I2FP.F32.U32 R6, R29 ;  /* 0x0000001d0006b245 */ /* 0x000fe20000201000 */
[----:B------:R-:W-:-:S02]  /*0a70*/  @!P0 FADD R13, R13, R2 ;  /* 0x000000020d0d8221 */ /* 0x000fc40000000000 */
[----:B------:R-:W-:Y:S01]  /*0a80*/  FFMA R3, R0, R7, R3 ;  /* 0x0000000700037223 */ /* 0x000fe20000000003 */
[----:B------:R-:W-:Y:S01]  /*0a90*/  @!P3 FADD R15, R15, R28 ;  /* 0x0000001c0f0fb221 */ /* 0x000fe20000000000 */
[----:B------:R-:W-:Y:S01]  /*0aa0*/  @!P3 FADD R13, R13, R6 ;  /* 0x000000060d0db221 */ /* 0x000fe20000000000 */
[----:B0-----:R-:W-:Y:S06]  /*0ab0*/  @!P1 BRA `(.L_x_1) ;  /* 0x0000000000149947 */ /* 0x001fec0003800000 */
[----:B------:R-:W-:Y:S01]  /*0ac0*/  IMAD.MOV.U32 R0, RZ, RZ, R21 ;  /* 0x000000ffff007224 */ /* 0x000fe200078e0015 */
[----:B------:R-:W-:Y:S01]  /*0ad0*/  MOV R2, 0xb00 ;  /* 0x00000b0000027802 */ /* 0x000fe20000000f00 */
[----:B------:R-:W-:-:S07]  /*0ae0*/  IMAD.MOV.U32 R3, RZ, RZ, R20 ;  /* 0x000000ffff037224 */ /* 0x000fce00078e0014 */
[----:B------:R-:W-:Y:S05]  /*0af0*/  CALL.REL.NOINC `($__internal_0_$__cuda_sm3x_div_rn_noftz_f32_slowpath) ;  /* 0x0000000000b87944 */ /* 0x000fea0003c00000 */
[----:B------:R-:W-:-:S07]  /*0b00*/  IMAD.MOV.U32 R3, RZ, RZ, R0 ;  /* 0x000000ffff037224 */ /* 0x000fce00078e0000 */
.L_x_1:
[----:B------:R-:W-:Y:S05]  /*0b10*/  BSYNC.RECONVERGENT B0 ;  /* 0x0000000000007941 */ /* 0x000fea0003800200 */
.L_x_0:
[----:B------:R-:W0:Y:S01]  /*0b20*/  LDCU.64 UR6, c[0x0][0x388] ;  /* 0x00007100ff0677ac */ /* 0x000e220008000a00 */
[----:B------:R-:W-:Y:S01]  /*0b30*/  F2I.U32.TRUNC.NTZ R3, R3 ;  /* 0x0000000300037305 */ /* 0x000fe2000020f000 */
[----:B------:R-:W-:Y:S07]  /*0b40*/  BSSY.RECONVERGENT B0, `(.L_x_2) ;  /* 0x0000011000007945 */ /* 0x000fee0003800200 */
[----:B------:R-:W1:Y:S01]  /*0b50*/  MUFU.RCP R9, R20 ;  /* 0x0000001400097308 */ /* 0x000e620000001000 */
[----:B0-----:R-:W-:-:S04]  /*0b60*/  IADD3 R6, P0, PT, R12, UR6, RZ ;  /* 0x000000060c067c10 */ /* 0x001fc8000ff1e0ff */
[----:B------:R-:W-:Y:S01]  /*0b70*/  IADD3.X R7, PT, PT, R22, UR7, RZ, P0, !PT ;  /* 0x0000000716077c10 */ /* 0x000fe200087fe4ff */
[----:B-1----:R-:W-:-:S04]  /*0b80*/  FFMA R0, -R20, R9, 1 ;  /* 0x3f80000014007423 */ /* 0x002fc80000000109 */
[----:B------:R0:W-:Y:S03]  /*0b90*/  STG.E.U8 desc[UR4][R6.64], R3 ;  /* 0x0000000306007986 */ /* 0x0001e6000c101104 */
[----:B------:R-:W1:Y:S01]  /*0ba0*/  FCHK P0, R15, R20 ;  /* 0x000000140f007302 */ /* 0x000e620000000000 */
[----:B------:R-:W-:-:S04]  /*0bb0*/  FFMA R0, R9, R0, R9 ;  /* 0x0000000009007223 */ /* 0x000fc80000000009 */
[----:B------:R-:W-:-:S04]  /*0bc0*/  FFMA R9, R0, R15, RZ ;  /* 0x0000000f00097223 */ /* 0x000fc800000000ff */
[----:B------:R-:W-:-:S04]  /*0bd0*/  FFMA R2, -R20, R9, R15 ;  /* 0x0000000914027223 */ /* 0x000fc8000000010f */
[----:B------:R-:W-:Y:S01]  /*0be0*/  FFMA R2, R0, R2, R9 ;  /* 0x0000000200027223 */ /* 0x000fe20000000009 */
[----:B01----:R-:W-:Y:S06]  /*0bf0*/  @!P0 BRA `(.L_x_3) ;  /* 0x0000000000148947 */ /* 0x003fec0003800000 */
[----:B------:R-:W-:Y:S01]  /*0c00*/  IMAD.MOV.U32 R0, RZ, RZ, R15 ;  /* 0x000000ffff007224 */ /* 0x000fe200078e000f */
[----:B------:R-:W-:Y:S01]  /*0c10*/  MOV R2, 0xc40 ;  /* 0x00000c4000027802 */ /* 0x000fe20000000f00 */
[----:B------:R-:W-:-:S07]  /*0c20*/  IMAD.MOV.U32 R3, RZ, RZ, R20 ;  /* 0x000000ffff037224 */ /* 0x000fce00078e0014 */
[----:B------:R-:W-:Y:S05]  /*0c30*/  CALL.REL.NOINC `($__internal_0_$__cuda_sm3x_div_rn_noftz_f32_slowpath) ;  /* 0x0000000000687944 */ /* 0x000fea0003c00000 */
[----:B------:R-:W-:-:S07]  /*0c40*/  IMAD.MOV.U32 R2, RZ, RZ, R0 ;  /* 0x000000ffff027224 */ /* 0x000fce00078e0000 */
.L_x_3:
[----:B------:R-:W-:Y:S05]  /*0c50*/  BSYNC.RECONVERGENT B0 ;  /* 0x0000000000007941 */ /* 0x000fea0003800200 */
.L_x_2:
[----:B------:R-:W0:Y:S01]  /*0c60*/  F2I.U32.TRUNC.NTZ R3, R2 ;  /* 0x0000000200037305 */ /* 0x000e22000020f000 */
[----:B------:R-:W-:Y:S07]  /*0c70*/  BSSY.RECONVERGENT B0, `(.L_x_4) ;  /* 0x000000e000007945 */ /* 0x000fee0003800200 */
[----:B------:R-:W1:Y:S01]  /*0c80*/  MUFU.RCP R9, R20 ;  /* 0x0000001400097308 */ /* 0x000e620000001000 */
[----:B0-----:R0:W-:Y:S07]  /*0c90*/  STG.E.U8 desc[UR4][R6.64+0x1], R3 ;  /* 0x0000010306007986 */ /* 0x0011ee000c101104 */
[----:B------:R-:W2:Y:S01]  /*0ca0*/  FCHK P0, R13, R20 ;  /* 0x000000140d007302 */ /* 0x000ea20000000000 */
[----:B-1----:R-:W-:-:S04]  /*0cb0*/  FFMA R0, -R20, R9, 1 ;  /* 0x3f80000014007423 */ /* 0x002fc80000000109 */
[----:B------:R-:W-:-:S04]  /*0cc0*/  FFMA R0, R9, R0, R9 ;  /* 0x0000000009007223 */ /* 0x000fc80000000009 */
[----:B------:R-:W-:-:S04]  /*0cd0*/  FFMA R9, R0, R13, RZ ;  /* 0x0000000d00097223 */ /* 0x000fc800000000ff */
[----:B------:R-:W-:-:S04]  /*0ce0*/  FFMA R8, -R20, R9, R13 ;  /* 0x0000000914087223 */ /* 0x000fc8000000010d */
[----:B------:R-:W-:Y:S01]  /*0cf0*/  FFMA R0, R0, R8, R9 ;  /* 0x0000000800007223 */ /* 0x000fe20000000009 */
[----:B0-2---:R-:W-:Y:S06]  /*0d00*/  @!P0 BRA `(.L_x_5) ;  /* 0x0000000000108947 */ /* 0x005fec0003800000 */
[----:B------:R-:W-:Y:S01]  /*0d10*/  IMAD.MOV.U32 R0, RZ, RZ, R13 ;  /* 0x000000ffff007224 */ /* 0x000fe200078e000d */
[----:B------:R-:W-:Y:S01]  /*0d20*/  MOV R2, 0xd50 ;  /* 0x00000d5000027802 */ /* 0x000fe20000000f00 */
[----:B------:R-:W-:-:S07]  /*0d30*/  IMAD.MOV.U32 R3, RZ, RZ, R20 ;  /* 0x000000ffff037224 */ /* 0x000fce00078e0014 */
[----:B------:R-:W-:Y:S05]  /*0d40*/  CALL.REL.NOINC `($__internal_0_$__cuda_sm3x_div_rn_noftz_f32_slowpath) ;  /* 0x0000000000247944 */ /* 0x000fea0003c00000 */
.L_x_5:
[----:B------:R-:W-:Y:S05]  /*0d50*/  BSYNC.RECONVERGENT B0 ;  /* 0x0000000000007941 */ /* 0x000fea0003800200 */
.L_x_4:
[----:B------:R-:W0:Y:S01]  /*0d60*/  LDC R2, c[0x0][0x398] ;  /* 0x0000e600ff027b82 */ /* 0x000e220000000800 */
[----:B------:R-:W1:Y:S02]  /*0d70*/  F2I.U32.TRUNC.NTZ R3, R0 ;  /* 0x0000000000037305 */ /* 0x000e64000020f000 */
[----:B-1----:R1:W-:Y:S01]  /*0d80*/  STG.E.U8 desc[UR4][R6.64+0x2], R3 ;  /* 0x0000020306007986 */ /* 0x0023e2000c101104 */
[----:B0-----:R-:W-:-:S13]  /*0d90*/  ISETP.NE.AND P0, PT, R2, 0x4, PT ;  /* 0x000000040200780c */ /* 0x001fda0003f05270 */
[----:B-1----:R-:W-:Y:S05]  /*0da0*/  @P0 EXIT ;  /* 0x000000000000094d */ /* 0x002fea0003800000 */
[----:B------:R-:W2:Y:S04]  /*0db0*/  LDG.E.U8 R5, desc[UR4][R4.64+0x3] ;  /* 0x0000030404057981 */ /* 0x000ea8000c1e1100 */
[----:B--2---:R-:W-:Y:S01]  /*0dc0*/  STG.E.U8 desc[UR4][R6.64+0x3], R5 ;  /* 0x0000030506007986 */ /* 0x004fe2000c101104 */
[----:B------:R-:W-:Y:S05]  /*0dd0*/  EXIT ;  /* 0x000000000000794d */ /* 0x000fea0003800000 */
        .weak           $__internal_0_$__cuda_sm3x_div_rn_noftz_f32_slowpath
        .type           $__internal_0_$__cuda_sm3x_div_rn_noftz_f32_slowpath,@function
        .size           $__internal_0_$__cuda_sm3x_div_rn_noftz_f32_slowpath,(.L_x_18 - $__internal_0_$__cuda_sm3x_div_rn_noftz_f32_slowpath)
$__internal_0_$__cuda_sm3x_div_rn_noftz_f32_slowpath:
[----:B------:R-:W-:Y:S01]  /*0de0*/  SHF.R.U32.HI R9, RZ, 0x17, R3 ;  /* 0x00000017ff097819 */ /* 0x000fe20000011603 */
[----:B------:R-:W-:Y:S01]  /*0df0*/  BSSY.RECONVERGENT B1, `(.L_x_6) ;  /* 0x0000062000017945 */ /* 0x000fe20003800200 */
[----:B------:R-:W-:Y:S02]  /*0e00*/  SHF.R.U32.HI R8, RZ, 0x17, R0 ;  /* 0x00000017ff087819 */ /* 0x000fe40000011600 */
[----:B------:R-:W-:Y:S02]  /*0e10*/  LOP3.LUT R9, R9, 0xff, RZ, 0xc0, !PT ;  /* 0x000000ff09097812 */ /* 0x000fe400078ec0ff */
[----:B------:R-:W-:-:S03]  /*0e20*/  LOP3.LUT R14, R8, 0xff, RZ, 0xc0, !PT ;  /* 0x000000ff080e7812 */ /* 0x000fc600078ec0ff */
[----:B------:R-:W-:Y:S02]  /*0e30*/  VIADD R11, R9, 0xffffffff ;  /* 0xffffffff090b7836 */ /* 0x000fe40000000000 */
[----:B------:R-:W-:-:S03]  /*0e40*/  VIADD R10, R14, 0xffffffff ;  /* 0xffffffff0e0a7836 */ /* 0x000fc60000000000 */
[----:B------:R-:W-:-:S04]  /*0e50*/  ISETP.GT.U32.AND P0, PT, R11, 0xfd, PT ;  /* 0x000000fd0b00780c */ /* 0x000fc80003f04070 */
[----:B------:R-:W-:-:S13]  /*0e60*/  ISETP.GT.U32.OR P0, PT, R10, 0xfd, P0 ;  /* 0x000000fd0a00780c */ /* 0x000fda0000704470 */
[----:B------:R-:W-:Y:S01]  /*0e70*/  @!P0 IMAD.MOV.U32 R8, RZ, RZ, RZ ;  /* 0x000000ffff088224 */ /* 0x000fe200078e00ff */
[----:B------:R-:W-:Y:S06]  /*0e80*/  @!P0 BRA `(.L_x_7) ;  /* 0x00000000005c8947 */ /* 0x000fec0003800000 */
[----:B------:R-:W-:Y:S02]  /*0e90*/  FSETP.GTU.FTZ.AND P0, PT, |R0|, +INF , PT ;  /* 0x7f8000000000780b */ /* 0x000fe40003f1c200 */
[----:B------:R-:W-:-:S04]  /*0ea0*/  FSETP.GTU.FTZ.AND P1, PT, |R3|, +INF , PT ;  /* 0x7f8000000300780b */ /* 0x000fc80003f3c200 */
[----:B------:R-:W-:-:S13]  /*0eb0*/  PLOP3.LUT P0, PT, P0, P1, PT, 0xf8, 0x8f ;  /* 0x00000000008f781c */ /* 0x000fda0000703f70 */
[----:B------:R-:W-:Y:S05]  /*0ec0*/  @P0 BRA `(.L_x_8) ;  /* 0x00000004004c0947 */ /* 0x000fea0003800000 */
[----:B------:R-:W-:-:S13]  /*0ed0*/  LOP3.LUT P0, RZ, R3, 0x7fffffff, R0, 0xc8, !PT ;  /* 0x7fffffff03ff7812 */ /* 0x000fda000780c800 */
[----:B------:R-:W-:Y:S05]  /*0ee0*/  @!P0 BRA `(.L_x_9) ;  /* 0x00000004003c8947 */ /* 0x000fea0003800000 */
[C---:B------:R-:W-:Y:S02]  /*0ef0*/  FSETP.NEU.FTZ.AND P0, PT, |R0|.reuse, +INF , PT ;  /* 0x7f8000000000780b */ /* 0x040fe40003f1d200 */
[----:B------:R-:W-:Y:S02]  /*0f00*/  FSETP.NEU.FTZ.AND P2, PT, |R3|, +INF , PT ;  /* 0x7f8000000300780b */ /* 0x000fe40003f5d200 */
[----:B------:R-:W-:-:S11]  /*0f10*/  FSETP.NEU.FTZ.AND P1, PT, |R0|, +INF , PT ;  /* 0x7f8000000000780b */ /* 0x000fd60003f3d200 */
[----:B------:R-:W-:Y:S05]  /*0f20*/  @!P2 BRA !P0, `(.L_x_9) ;  /* 0x00000004002ca947 */ /* 0x000fea0004000000 */
[----:B------:R-:W-:-:S04]  /*0f30*/  LOP3.LUT P0, RZ, R0, 0x7fffffff, RZ, 0xc0, !PT ;  /* 0x7fffffff00ff7812 */ /* 0x000fc8000780c0ff */
[----:B------:R-:W-:-:S13]  /*0f40*/  PLOP3.LUT P0, PT, P2, P0, PT, 0x2f, 0xf2 ;  /* 0x0000000000f2781c */ /* 0x000fda0001700577 */
[----:B------:R-:W-:Y:S05]  /*0f50*/  @P0 BRA `(.L_x_10) ;  /* 0x0000000400180947 */ /* 0x000fea0003800000 */
[----:B------:R-:W-:-:S04]  /*0f60*/  LOP3.LUT P0, RZ, R3, 0x7fffffff, RZ, 0xc0, !PT ;  /* 0x7fffffff03ff7812 */ /* 0x000fc8000780c0ff */
[----:B------:R-:W-:-:S13]  /*0f70*/  PLOP3.LUT P0, PT, P1, P0, PT, 0x2f, 0xf2 ;  /* 0x0000000000f2781c */ /* 0x000fda0000f00577 */
[----:B------:R-:W-:Y:S05]  /*0f80*/  @P0 BRA `(.L_x_11) ;  /* 0x0000000400000947 */ /* 0x000fea0003800000 */
[----:B------:R-:W-:Y:S02]  /*0f90*/  ISETP.GE.AND P0, PT, R10, RZ, PT ;  /* 0x000000ff0a00720c */ /* 0x000fe40003f06270 */
[----:B------:R-:W-:-:S11]  /*0fa0*/  ISETP.GE.AND P1, PT, R11, RZ, PT ;  /* 0x000000ff0b00720c */ /* 0x000fd60003f26270 */
[----:B------:R-:W-:Y:S02]  /*0fb0*/  @P0 IMAD.MOV.U32 R8, RZ, RZ, RZ ;  /* 0x000000ffff080224 */ /* 0x000fe400078e00ff */
[----:B------:R-:W-:Y:S01]  /*0fc0*/  @!P0 FFMA R0, R0, 1.84467440737095516160e+19, RZ ;  /* 0x5f80000000008823 */ /* 0x000fe200000000ff */
[----:B------:R-:W-:Y:S02]  /*0fd0*/  @!P0 IMAD.MOV.U32 R8, RZ, RZ, -0x40 ;  /* 0xffffffc0ff088424 */ /* 0x000fe400078e00ff */
[----:B------:R-:W-:Y:S02]  /*0fe0*/  @!P1 FFMA R3, R3, 1.84467440737095516160e+19, RZ ;  /* 0x5f80000003039823 */ /* 0x000fe400000000ff */
[----:B------:R-:W-:-:S07]  /*0ff0*/  @!P1 VIADD R8, R8, 0x40 ;  /* 0x0000004008089836 */ /* 0x000fce0000000000 */
.L_x_7:
[----:B------:R-:W-:Y:S01]  /*1000*/  LEA R10, R9, 0xc0800000, 0x17 ;  /* 0xc0800000090a7811 */ /* 0x000fe200078eb8ff */
[----:B------:R-:W-:Y:S04]  /*1010*/  BSSY.RECONVERGENT B2, `(.L_x_12) ;  /* 0x0000036000027945 */ /* 0x000fe80003800200 */
[----:B------:R-:W-:Y:S02]  /*1020*/  IMAD.IADD R11, R3, 0x1, -R10 ;  /* 0x00000001030b7824 */ /* 0x000fe400078e0a0a */
[----:B------:R-:W-:Y:S02]  /*1030*/  VIADD R10, R14, 0xffffff81 ;  /* 0xffffff810e0a7836 */ /* 0x000fe40000000000 */
[----:B------:R0:W1:Y:S01]  /*1040*/  MUFU.RCP R3, R11 ;  /* 0x0000000b00037308 */ /* 0x0000620000001000 */
[----:B------:R-:W-:Y:S01]  /*1050*/  FADD.FTZ R17, -R11, -RZ ;  /* 0x800000ff0b117221 */ /* 0x000fe20000010100 */
[C---:B------:R-:W-:Y:S01]  /*1060*/  IMAD R0, R10.reuse, -0x800000, R0 ;  /* 0xff8000000a007824 */ /* 0x040fe200078e0200 */
[----:B0-----:R-:W-:-:S05]  /*1070*/  IADD3 R11, PT, PT, R10, 0x7f, -R9 ;  /* 0x0000007f0a0b7810 */ /* 0x001fca0007ffe809 */
[----:B------:R-:W-:Y:S02]  /*1080*/  IMAD.IADD R11, R11, 0x1, R8 ;  /* 0x000000010b0b7824 */ /* 0x000fe400078e0208 */
[----:B-1----:R-:W-:-:S04]  /*1090*/  FFMA R14, R3, R17, 1 ;  /* 0x3f800000030e7423 */ /* 0x002fc80000000011 */
[----:B------:R-:W-:-:S04]  /*10a0*/  FFMA R3, R3, R14, R3 ;  /* 0x0000000e03037223 */ /* 0x000fc80000000003 */
[----:B------:R-:W-:-:S04]  /*10b0*/  FFMA R14, R0, R3, RZ ;  /* 0x00000003000e7223 */ /* 0x000fc800000000ff */
[----:B------:R-:W-:-:S04]  /*10c0*/  FFMA R16, R17, R14, R0 ;  /* 0x0000000e11107223 */ /* 0x000fc80000000000 */
[----:B------:R-:W-:-:S04]  /*10d0*/  FFMA R16, R3, R16, R14 ;  /* 0x0000001003107223 */ /* 0x000fc8000000000e */
[----:B------:R-:W-:-:S04]  /*10e0*/  FFMA R17, R17, R16, R0 ;  /* 0x0000001011117223 */ /* 0x000fc80000000000 */
[----:B------:R-:W-:-:S05]  /*10f0*/  FFMA R0, R3, R17, R16 ;  /* 0x0000001103007223 */ /* 0x000fca0000000010 */
[----:B------:R-:W-:-:S04]  /*1100*/  SHF.R.U32.HI R9, RZ, 0x17, R0 ;  /* 0x00000017ff097819 */ /* 0x000fc80000011600 */
[----:B------:R-:W-:-:S05]  /*1110*/  LOP3.LUT R9, R9, 0xff, RZ, 0xc0, !PT ;  /* 0x000000ff09097812 */ /* 0x000fca00078ec0ff */
[----:B------:R-:W-:-:S04]  /*1120*/  IMAD.IADD R14, R9, 0x1, R11 ;  /* 0x00000001090e7824 */ /* 0x000fc800078e020b */
[----:B------:R-:W-:-:S05]  /*1130*/  VIADD R8, R14, 0xffffffff ;  /* 0xffffffff0e087836 */ /* 0x000fca0000000000 */
[----:B------:R-:W-:-:S13]  /*1140*/  ISETP.GE.U32.AND P0, PT, R8, 0xfe, PT ;  /* 0x000000fe0800780c */ /* 0x000fda0003f06070 */
[----:B------:R-:W-:Y:S05]  /*1150*/  @!P0 BRA `(.L_x_13) ;  /* 0x0000000000808947 */ /* 0x000fea0003800000 */
[----:B------:R-:W-:-:S13]  /*1160*/  ISETP.GT.AND P0, PT, R14, 0xfe, PT ;  /* 0x000000fe0e00780c */ /* 0x000fda0003f04270 */
[----:B------:R-:W-:Y:S05]  /*1170*/  @P0 BRA `(.L_x_14) ;  /* 0x00000000006c0947 */ /* 0x000fea0003800000 */
[----:B------:R-:W-:-:S13]  /*1180*/  ISETP.GE.AND P0, PT, R14, 0x1, PT ;  /* 0x000000010e00780c */ /* 0x000fda0003f06270 */
[----:B------:R-:W-:Y:S05]  /*1190*/  @P0 BRA `(.L_x_15) ;  /* 0x0000000000740947 */ /* 0x000fea0003800000 */
[----:B------:R-:W-:Y:S02]  /*11a0*/  ISETP.GE.AND P0, PT, R14, -0x18, PT ;  /* 0xffffffe80e00780c */ /* 0x000fe40003f06270 */
[----:B------:R-:W-:-:S11]  /*11b0*/  LOP3.LUT R0, R0, 0x80000000, RZ, 0xc0, !PT ;  /* 0x8000000000007812 */ /* 0x000fd600078ec0ff */
[----:B------:R-:W-:Y:S05]  /*11c0*/  @!P0 BRA `(.L_x_15) ;  /* 0x0000000000688947 */ /* 0x000fea0003800000 */
[CC--:B------:R-:W-:Y:S01]  /*11d0*/  FFMA.RZ R8, R3.reuse, R17.reuse, R16 ;  /* 0x0000001103087223 */ /* 0x0c0fe2000000c010 */
[C---:B------:R-:W-:Y:S01]  /*11e0*/  VIADD R10, R14.reuse, 0x20 ;  /* 0x000000200e0a7836 */ /* 0x040fe20000000000 */
[C---:B------:R-:W-:Y:S01]  /*11f0*/  ISETP.NE.AND P2, PT, R14.reuse, RZ, PT ;  /* 0x000000ff0e00720c */ /* 0x040fe20003f45270 */
[----:B------:R-:W-:Y:S01]  /*1200*/  IMAD.MOV R11, RZ, RZ, -R14 ;  /* 0x000000ffff0b7224 */ /* 0x000fe200078e0a0e */
[----:B------:R-:W-:Y:S02]  /*1210*/  ISETP.NE.AND P1, PT, R14, RZ, PT ;  /* 0x000000ff0e00720c */ /* 0x000fe40003f25270 */
[----:B------:R-:W-:Y:S01]  /*1220*/  LOP3.LUT R9, R8, 0x7fffff, RZ, 0xc0, !PT ;  /* 0x007fffff08097812 */ /* 0x000fe200078ec0ff */
[CCC-:B------:R-:W-:Y:S01]  /*1230*/  FFMA.RP R8, R3.reuse, R17.reuse, R16.reuse ;  /* 0x0000001103087223 */ /* 0x1c0fe20000008010 */
[----:B------:R-:W-:Y:S02]  /*1240*/  FFMA.RM R3, R3, R17, R16 ;  /* 0x0000001103037223 */ /* 0x000fe40000004010 */
[----:B------:R-:W-:-:S03]  /*1250*/  LOP3.LUT R9, R9, 0x800000, RZ, 0xfc, !PT ;  /* 0x0080000009097812 */ /* 0x000fc600078efcff */
[----:B------:R-:W-:Y:S02]  /*1260*/  FSETP.NEU.FTZ.AND P0, PT, R8, R3, PT ;  /* 0x000000030800720b */ /* 0x000fe40003f1d000 */
[----:B------:R-:W-:Y:S02]  /*1270*/  SHF.L.U32 R10, R9, R10, RZ ;  /* 0x0000000a090a7219 */ /* 0x000fe400000006ff */
[----:B------:R-:W-:Y:S02]  /*1280*/  SEL R8, R11, RZ, P2 ;  /* 0x000000ff0b087207 */ /* 0x000fe40001000000 */
[----:B------:R-:W-:Y:S02]  /*1290*/  ISETP.NE.AND P1, PT, R10, RZ, P1 ;  /* 0x000000ff0a00720c */ /* 0x000fe40000f25270 */
[----:B------:R-:W-:Y:S02]  /*12a0*/  SHF.R.U32.HI R8, RZ, R8, R9 ;  /* 0x00000008ff087219 */ /* 0x000fe40000011609 */
[----:B------:R-:W-:-:S02]  /*12b0*/  PLOP3.LUT P0, PT, P0, P1, PT, 0xf8, 0x8f ;  /* 0x00000000008f781c */ /* 0x000fc40000703f70 */
[----:B------:R-:W-:Y:S02]  /*12c0*/  SHF.R.U32.HI R10, RZ, 0x1, R8 ;  /* 0x00000001ff0a7819 */ /* 0x000fe40000011608 */
[----:B------:R-:W-:-:S04]  /*12d0*/  SEL R3, RZ, 0x1, !P0 ;  /* 0x00000001ff037807 */ /* 0x000fc80004000000 */
[----:B------:R-:W-:-:S04]  /*12e0*/  LOP3.LUT R3, R3, 0x1, R10, 0xf8, !PT ;  /* 0x0000000103037812 */ /* 0x000fc800078ef80a */
[----:B------:R-:W-:-:S05]  /*12f0*/  LOP3.LUT R3, R3, R8, RZ, 0xc0, !PT ;  /* 0x0000000803037212 */ /* 0x000fca00078ec0ff */
[----:B------:R-:W-:-:S05]  /*1300*/  IMAD.IADD R3, R10, 0x1, R3 ;  /* 0x000000010a037824 */ /* 0x000fca00078e0203 */
[----:B------:R-:W-:Y:S01]  /*1310*/  LOP3.LUT R0, R3, R0, RZ, 0xfc, !PT ;  /* 0x0000000003007212 */ /* 0x000fe200078efcff */
[----:B------:R-:W-:Y:S06]  /*1320*/  BRA `(.L_x_15) ;  /* 0x0000000000107947 */ /* 0x000fec0003800000 */
.L_x_14:
[----:B------:R-:W-:-:S04]  /*1330*/  LOP3.LUT R0, R0, 0x80000000, RZ, 0xc0, !PT ;  /* 0x8000000000007812 */ /* 0x000fc800078ec0ff */
[----:B------:R-:W-:Y:S01]  /*1340*/  LOP3.LUT R0, R0, 0x7f800000, RZ, 0xfc, !PT ;  /* 0x7f80000000007812 */ /* 0x000fe200078efcff */
[----:B------:R-:W-:Y:S06]  /*1350*/  BRA `(.L_x_15) ;  /* 0x0000000000047947 */ /* 0x000fec0003800000 */
.L_x_13:
[----:B------:R-:W-:-:S07]  /*1360*/  IMAD R0, R11, 0x800000, R0 ;  /* 0x008000000b007824 */ /* 0x000fce00078e0200 */
.L_x_15:
[----:B------:R-:W-:Y:S05]  /*1370*/  BSYNC.RECONVERGENT B2 ;  /* 0x0000000000027941 */ /* 0x000fea0003800200 */
.L_x_12:
[----:B------:R-:W-:Y:S05]  /*1380*/  BRA `(.L_x_16) ;  /* 0x0000000000207947 */ /* 0x000fea0003800000 */
.L_x_11:
[----:B------:R-:W-:-:S04]  /*1390*/  LOP3.LUT R0, R3, 0x80000000, R0, 0x48, !PT ;  /* 0x8000000003007812 */ /* 0x000fc800078e4800 */
[----:B------:R-:W-:Y:S01]  /*13a0*/  LOP3.LUT R0, R0, 0x7f800000, RZ, 0xfc, !PT ;  /* 0x7f80000000007812 */ /* 0x000fe200078efcff */
[----:B------:R-:W-:Y:S06]  /*13b0*/  BRA `(.L_x_16) ;  /* 0x0000000000147947 */ /* 0x000fec0003800000 */
.L_x_10:
[----:B------:R-:W-:Y:S01]  /*13c0*/  LOP3.LUT R0, R3, 0x80000000, R0, 0x48, !PT ;  /* 0x8000000003007812 */ /* 0x000fe200078e4800 */
[----:B------:R-:W-:Y:S06]  /*13d0*/  BRA `(.L_x_16) ;  /* 0x00000000000c7947 */ /* 0x000fec0003800000 */
.L_x_9:
[----:B------:R-:W0:Y:S01]  /*13e0*/  MUFU.RSQ R0, -QNAN ;  /* 0xffc0000000007908 */ /* 0x000e220000001400 */
[----:B------:R-:W-:Y:S05]  /*13f0*/  BRA `(.L_x_16) ;  /* 0x0000000000047947 */ /* 0x000fea0003800000 */
.L_x_8:
[----:B------:R-:W-:-:S07]  /*1400*/  FADD.FTZ R0, R0, R3 ;  /* 0x0000000300007221 */ /* 0x000fce0000010000 */
.L_x_16:
[----:B------:R-:W-:Y:S05]  /*1410*/  BSYNC.RECONVERGENT B1 ;  /* 0x0000000000017941 */ /* 0x000fea0003800200 */
.L_x_6:
[----:B------:R-:W-:-:S04]  /*1420*/  IMAD.MOV.U32 R3, RZ, RZ, 0x0 ;  /* 0x00000000ff037424 */ /* 0x000fc800078e00ff */
[----:B0-----:R-:W-:Y:S05]  /*1430*/  RET.REL.NODEC R2 `(_Z10blurKernelPhS_iii) ;  /* 0xffffffe802f07950 */ /* 0x001fea0003c3ffff */
.L_x_17:
[----:B------:R-:W-:-:S00]  /*1440*/  BRA `(.L_x_17) ;  /* 0xfffffffc00fc7947 */ /* 0x000fc0000383ffff */
[----:B------:R-:W-:-:S00]  /*1450*/  NOP ;  /* 0x0000000000007918 */ /* 0x000fc00000000000 */
        /* <DEDUP_REMOVED lines=10> */
.L_x_18:


//--------------------- .nv.shared.reserved.0     --------------------------
	.section	.nv.shared.reserved.0,"aw",@nobits
	.weak		__nv_reservedSMEM_offset_0_alias
	.size		__nv_reservedSMEM_offset_0_alias, 0, 64
	.other		__nv_reservedSMEM_offset_0_alias,@"STO_CUDA_RESERVED_SHARED STV_DEFAULT"
__nv_reservedSMEM_offset_0_alias:
	.zero		0
	.zero		64


//--------------------- .nv.constant0._Z10blurKernelPhS_iii --------------------------
	.section	.nv.constant0._Z10blurKernelPhS_iii,"a",@progbits
	.sectionflags	@""
	.align	4
.nv.constant0._Z10blurKernelPhS_iii:
	.zero		924


//--------------------- SYMBOLS --------------------------

	.type		.nv.reservedSmem.offset0,@object
	.size		.nv.reservedSmem.offset0,0x4
